	.headerflags	@"EF_CUDA_TEXMODE_UNIFIED EF_CUDA_64BIT_ADDRESS EF_CUDA_ACCELERATORS EF_CUDA_SM90 EF_CUDA_VIRTUAL_SM(EF_CUDA_SM90)"
	.elftype	@"ET_EXEC"


//--------------------- .nv.info                  --------------------------
	.section	.nv.info,"",@"SHT_CUDA_INFO"
	.align	4


	//----- nvinfo : EIATTR_REGCOUNT
	.align		4
        /*0000*/ 	.byte	0x04, 0x2f
        /*0002*/ 	.short	(.L_3 - .L_2)
	.align		4
.L_2:
        /*0004*/ 	.word	index@(triton_poi_fused__native_batch_norm_legit_no_training_relu_24)
        /*0008*/ 	.word	0x00000012


	//----- nvinfo : EIATTR_MIN_STACK_SIZE
	.align		4
.L_3:
        /*000c*/ 	.byte	0x04, 0x12
        /*000e*/ 	.short	(.L_5 - .L_4)
	.align		4
.L_4:
        /*0010*/ 	.word	index@(triton_poi_fused__native_batch_norm_legit_no_training_relu_24)
        /*0014*/ 	.word	0x00000000


	//----- nvinfo : EIATTR_FRAME_SIZE
	.align		4
.L_5:
        /*0018*/ 	.byte	0x04, 0x11
        /*001a*/ 	.short	(.L_7 - .L_6)
	.align		4
.L_6:
        /*001c*/ 	.word	index@(triton_poi_fused__native_batch_norm_legit_no_training_relu_24)
        /*0020*/ 	.word	0x00000000


	//----- nvinfo : EIATTR_MIN_STACK_SIZE
	.align		4
.L_7:
        /*0024*/ 	.byte	0x04, 0x12
        /*0026*/ 	.short	(.L_9 - .L_8)
	.align		4
.L_8:
        /*0028*/ 	.word	index@(triton_poi_fused__native_batch_norm_legit_no_training_relu_24)
        /*002c*/ 	.word	0x00000000
.L_9:


//--------------------- .nv.info.triton_poi_fused__native_batch_norm_legit_no_training_relu_24 --------------------------
	.section	.nv.info.triton_poi_fused__native_batch_norm_legit_no_training_relu_24,"",@"SHT_CUDA_INFO"
	.sectionflags	@""
	.align	4


	//----- nvinfo : EIATTR_CUDA_API_VERSION
	.align		4
        /*0000*/ 	.byte	0x04, 0x37
        /*0002*/ 	.short	(.L_11 - .L_10)
.L_10:
        /*0004*/ 	.word	0x0000007c


	//----- nvinfo : EIATTR_KPARAM_INFO
	.align		4
.L_11:
        /*0008*/ 	.byte	0x04, 0x17
        /*000a*/ 	.short	(.L_13 - .L_12)
.L_12:
        /*000c*/ 	.word	0x00000000
        /*0010*/ 	.short	0x0006
        /*0012*/ 	.short	0x0030
        /*0014*/ 	.byte	0x00, 0xf0, 0x11, 0x00


	//----- nvinfo : EIATTR_KPARAM_INFO
	.align		4
.L_13:
        /*0018*/ 	.byte	0x04, 0x17
        /*001a*/ 	.short	(.L_15 - .L_14)
.L_14:
        /*001c*/ 	.word	0x00000000
        /*0020*/ 	.short	0x0005
        /*0022*/ 	.short	0x0028
        /*0024*/ 	.byte	0x00, 0xf4, 0x21, 0x00


	//----- nvinfo : EIATTR_KPARAM_INFO
	.align		4
.L_15:
        /*0028*/ 	.byte	0x04, 0x17
        /*002a*/ 	.short	(.L_17 - .L_16)
.L_16:
        /*002c*/ 	.word	0x00000000
        /*0030*/ 	.short	0x0004
        /*0032*/ 	.short	0x0020
        /*0034*/ 	.byte	0x00, 0xf4, 0x21, 0x00


	//----- nvinfo : EIATTR_KPARAM_INFO
	.align		4
.L_17:
        /*0038*/ 	.byte	0x04, 0x17
        /*003a*/ 	.short	(.L_19 - .L_18)
.L_18:
        /*003c*/ 	.word	0x00000000
        /*0040*/ 	.short	0x0003
        /*0042*/ 	.short	0x0018
        /*0044*/ 	.byte	0x00, 0xf4, 0x21, 0x00


	//----- nvinfo : EIATTR_KPARAM_INFO
	.align		4
.L_19:
        /*0048*/ 	.byte	0x04, 0x17
        /*004a*/ 	.short	(.L_21 - .L_20)
.L_20:
        /*004c*/ 	.word	0x00000000
        /*0050*/ 	.short	0x0002
        /*0052*/ 	.short	0x0010
        /*0054*/ 	.byte	0x00, 0xf4, 0x21, 0x00


	//----- nvinfo : EIATTR_KPARAM_INFO
	.align		4
.L_21:
        /*0058*/ 	.byte	0x04, 0x17
        /*005a*/ 	.short	(.L_23 - .L_22)
.L_22:
        /*005c*/ 	.word	0x00000000
        /*0060*/ 	.short	0x0001
        /*0062*/ 	.short	0x0008
        /*0064*/ 	.byte	0x00, 0xf4, 0x21, 0x00


	//----- nvinfo : EIATTR_KPARAM_INFO
	.align		4
.L_23:
        /*0068*/ 	.byte	0x04, 0x17
        /*006a*/ 	.short	(.L_25 - .L_24)
.L_24:
        /*006c*/ 	.word	0x00000000
        /*0070*/ 	.short	0x0000
        /*0072*/ 	.short	0x0000
        /*0074*/ 	.byte	0x00, 0xf4, 0x21, 0x00


	//----- nvinfo : EIATTR_SPARSE_MMA_MASK
	.align		4
.L_25:
        /*0078*/ 	.byte	0x03, 0x50
        /*007a*/ 	.short	0x0000


	//----- nvinfo : EIATTR_MAXREG_COUNT
	.align		4
        /*007c*/ 	.byte	0x03, 0x1b
        /*007e*/ 	.short	0x00ff


	//----- nvinfo : EIATTR_EXIT_INSTR_OFFSETS
	.align		4
        /*0080*/ 	.byte	0x04, 0x1c
        /*0082*/ 	.short	(.L_27 - .L_26)


	//   ....[0]....
.L_26:
        /*0084*/ 	.word	0x000003c0


	//----- nvinfo : EIATTR_REQNTID
	.align		4
.L_27:
        /*0088*/ 	.byte	0x04, 0x10
        /*008a*/ 	.short	(.L_29 - .L_28)
.L_28:
        /*008c*/ 	.word	0x00000100
        /*0090*/ 	.word	0x00000001
        /*0094*/ 	.word	0x00000001


	//----- nvinfo : EIATTR_CBANK_PARAM_SIZE
	.align		4
.L_29:
        /*0098*/ 	.byte	0x03, 0x19
        /*009a*/ 	.short	0x0034


	//----- nvinfo : EIATTR_PARAM_CBANK
	.align		4
        /*009c*/ 	.byte	0x04, 0x0a
        /*009e*/ 	.short	(.L_31 - .L_30)
	.align		4
.L_30:
        /*00a0*/ 	.word	index@(.nv.constant0.triton_poi_fused__native_batch_norm_legit_no_training_relu_24)
        /*00a4*/ 	.short	0x0210
        /*00a6*/ 	.short	0x0034


	//----- nvinfo : EIATTR_SW_WAR
	.align		4
.L_31:
        /*00a8*/ 	.byte	0x04, 0x36
        /*00aa*/ 	.short	(.L_33 - .L_32)
.L_32:
        /*00ac*/ 	.word	0x00000008
.L_33:


//--------------------- .nv.callgraph             --------------------------
	.section	.nv.callgraph,"",@"SHT_CUDA_CALLGRAPH"
	.align	4
	.sectionentsize	8
	.align		4
        /*0000*/ 	.word	0x00000000
	.align		4
        /*0004*/ 	.word	0xffffffff
	.align		4
        /*0008*/ 	.word	0x00000000
	.align		4
        /*000c*/ 	.word	0xfffffffe
	.align		4
        /*0010*/ 	.word	0x00000000
	.align		4
        /*0014*/ 	.word	0xfffffffd
	.align		4
        /*0018*/ 	.word	0x00000000
	.align		4
        /*001c*/ 	.word	0xfffffffc


//--------------------- .nv.constant4             --------------------------
	.section	.nv.constant4,"a",@progbits
	.align	8
	.align		8
.nv.constant4:
        /*0000*/ 	.dword	_$_str
	.align		8
        /*0008*/ 	.dword	_$_str_$_2


//--------------------- .text.triton_poi_fused__native_batch_norm_legit_no_training_relu_24 --------------------------
	.section	.text.triton_poi_fused__native_batch_norm_legit_no_training_relu_24,"ax",@progbits
	.align	128
        .global         triton_poi_fused__native_batch_norm_legit_no_training_relu_24
        .type           triton_poi_fused__native_batch_norm_legit_no_training_relu_24,@function
        .size           triton_poi_fused__native_batch_norm_legit_no_training_relu_24,(.L_x_1 - triton_poi_fused__native_batch_norm_legit_no_training_relu_24)
        .other          triton_poi_fused__native_batch_norm_legit_no_training_relu_24,@"STO_CUDA_ENTRY STV_DEFAULT"
triton_poi_fused__native_batch_norm_legit_no_training_relu_24:
.text.triton_poi_fused__native_batch_norm_legit_no_training_relu_24:
[----:B------:R-:W-:Y:S01]  /*0000*/  LDC R1, c[0x0][0x28] ;  /* 0x00000a00ff017b82 */ /* 0x000fe20000000800 */
[----:B------:R-:W1:Y:S07]  /*0010*/  S2R R0, SR_TID.X ;  /* 0x0000000000007919 */ /* 0x000e6e0000002100 */
[----:B------:R-:W2:Y:S01]  /*0020*/  LDC.64 R2, c[0x0][0x220] ;  /* 0x00008800ff027b82 */ /* 0x000ea20000000a00 */
[----:B------:R-:W-:Y:S01]  /*0030*/  ULDC.64 UR4, c[0x0][0x208] ;  /* 0x0000820000047ab9 */ /* 0x000fe20000000a00 */
[----:B------:R-:W3:Y:S06]  /*0040*/  S2R R5, SR_CTAID.X ;  /* 0x0000000000057919 */ /* 0x000eec0000002500 */
[----:B------:R-:W4:Y:S08]  /*0050*/  LDC.64 R6, c[0x0][0x218] ;  /* 0x00008600ff067b82 */ /* 0x000f300000000a00 */
[----:B------:R-:W5:Y:S08]  /*0060*/  LDC.64 R8, c[0x0][0x228] ;  /* 0x00008a00ff087b82 */ /* 0x000f700000000a00 */
[----:B------:R-:W5:Y:S01]  /*0070*/  LDC.64 R10, c[0x0][0x230] ;  /* 0x00008c00ff0a7b82 */ /* 0x000f620000000a00 */
[----:B-1----:R-:W-:-:S04]  /*0080*/  SHF.L.U32 R0, R0, 0x1, RZ ;  /* 0x0000000100007819 */ /* 0x002fc800000006ff */
[----:B------:R-:W-:-:S04]  /*0090*/  LOP3.LUT R0, R0, 0x1fe, RZ, 0xc0, !PT ;  /* 0x000001fe00007812 */ /* 0x000fc800078ec0ff */
[----:B---3--:R-:W-:-:S05]  /*00a0*/  LEA R0, R5, R0, 0x9 ;  /* 0x0000000005007211 */ /* 0x008fca00078e48ff */
[----:B------:R-:W-:-:S05]  /*00b0*/  IMAD.HI R4, R0, 0x2aaaaaab, RZ ;  /* 0x2aaaaaab00047827 */ /* 0x000fca00078e02ff */
[----:B------:R-:W-:-:S04]  /*00c0*/  SHF.R.U32.HI R5, RZ, 0x1f, R4 ;  /* 0x0000001fff057819 */ /* 0x000fc80000011604 */
[----:B------:R-:W-:-:S05]  /*00d0*/  LEA.HI R5, R4, R5, RZ, 0x1b ;  /* 0x0000000504057211 */ /* 0x000fca00078fd8ff */
[----:B------:R-:W-:Y:S02]  /*00e0*/  IMAD R13, R5, -0xc0, R0 ;  /* 0xffffff40050d7824 */ /* 0x000fe400078e0200 */
[----:B------:R-:W1:Y:S02]  /*00f0*/  LDC.64 R4, c[0x0][0x210] ;  /* 0x00008400ff047b82 */ /* 0x000e640000000a00 */
[----:B--2---:R-:W-:-:S06]  /*0100*/  IMAD.WIDE R2, R13, 0x4, R2 ;  /* 0x000000040d027825 */ /* 0x004fcc00078e0202 */
[----:B------:R-:W2:Y:S01]  /*0110*/  LDG.E.EL.64 R2, desc[UR4][R2.64] ;  /* 0x0000000402027981 */ /* 0x000ea2000c2e1b00 */
[----:B----4-:R-:W-:-:S04]  /*0120*/  IMAD.WIDE R6, R13, 0x4, R6 ;  /* 0x000000040d067825 */ /* 0x010fc800078e0206 */
[C---:B-----5:R-:W-:Y:S02]  /*0130*/  IMAD.WIDE R8, R13.reuse, 0x4, R8 ;  /* 0x000000040d087825 */ /* 0x060fe400078e0208 */
[----:B------:R-:W3:Y:S02]  /*0140*/  LDG.E.EL.64 R6, desc[UR4][R6.64] ;  /* 0x0000000406067981 */ /* 0x000ee4000c2e1b00 */
[----:B0-----:R-:W-:Y:S02]  /*0150*/  IMAD.WIDE R10, R13, 0x4, R10 ;  /* 0x000000040d0a7825 */ /* 0x001fe400078e020a */
[----:B------:R-:W4:Y:S04]  /*0160*/  LDG.E.EL.64 R8, desc[UR4][R8.64] ;  /* 0x0000000408087981 */ /* 0x000f28000c2e1b00 */
[----:B------:R-:W4:Y:S01]  /*0170*/  LDG.E.EL.64 R10, desc[UR4][R10.64] ;  /* 0x000000040a0a7981 */ /* 0x000f22000c2e1b00 */
[----:B-1----:R-:W-:-:S06]  /*0180*/  IMAD.WIDE R4, R0, 0x4, R4 ;  /* 0x0000000400047825 */ /* 0x002fcc00078e0204 */
[----:B------:R-:W3:Y:S01]  /*0190*/  LDG.E.64 R4, desc[UR4][R4.64] ;  /* 0x0000000404047981 */ /* 0x000ee2000c1e1b00 */
[----:B------:R-:W-:Y:S01]  /*01a0*/  HFMA2.MMA R14, -RZ, RZ, 1.625, 0 ;  /* 0x3e800000ff0e7435 */ /* 0x000fe200000001ff */
[----:B--2---:R-:W-:Y:S01]  /*01b0*/  FADD R2, R2, 9.9999997473787516356e-06 ;  /* 0x3727c5ac02027421 */ /* 0x004fe20000000000 */
[----:B------:R-:W-:-:S03]  /*01c0*/  FADD R3, R3, 9.9999997473787516356e-06 ;  /* 0x3727c5ac03037421 */ /* 0x000fc60000000000 */
[----:B------:R-:W0:Y:S08]  /*01d0*/  MUFU.SQRT R12, R2 ;  /* 0x00000002000c7308 */ /* 0x000e300000002000 */
[----:B------:R1:W2:Y:S01]  /*01e0*/  MUFU.SQRT R13, R3 ;  /* 0x00000003000d7308 */ /* 0x0002a20000002000 */
[C---:B0-----:R-:W-:Y:S02]  /*01f0*/  FSETP.GT.AND P0, PT, R12.reuse, 8.50705917302346158658e+37, PT ;  /* 0x7e8000000c00780b */ /* 0x041fe40003f04000 */
[----:B------:R-:W-:Y:S01]  /*0200*/  FSETP.GEU.AND P2, PT, R12, 1.175494350822287508e-38, PT ;  /* 0x008000000c00780b */ /* 0x000fe20003f4e000 */
[----:B-1----:R-:W0:Y:S01]  /*0210*/  LDC.64 R2, c[0x0][0x238] ;  /* 0x00008e00ff027b82 */ /* 0x002e220000000a00 */
[----:B--2---:R-:W-:-:S02]  /*0220*/  FSETP.GT.AND P1, PT, R13, 8.50705917302346158658e+37, PT ;  /* 0x7e8000000d00780b */ /* 0x004fc40003f24000 */
[----:B------:R-:W-:-:S07]  /*0230*/  FSETP.GEU.AND P3, PT, R13, 1.175494350822287508e-38, PT ;  /* 0x008000000d00780b */ /* 0x000fce0003f6e000 */
[----:B------:R-:W-:-:S04]  /*0240*/  @P0 FMUL R12, R12, 0.25 ;  /* 0x3e8000000c0c0820 */ /* 0x000fc80000400000 */
[----:B------:R-:W-:Y:S01]  /*0250*/  @!P2 FMUL R12, R12, 16777216 ;  /* 0x4b8000000c0ca820 */ /* 0x000fe20000400000 */
[----:B------:R-:W-:-:S04]  /*0260*/  @P1 FMUL R13, R13, 0.25 ;  /* 0x3e8000000d0d1820 */ /* 0x000fc80000400000 */
[----:B------:R-:W-:Y:S01]  /*0270*/  @!P3 FMUL R13, R13, 16777216 ;  /* 0x4b8000000d0db820 */ /* 0x000fe20000400000 */
[----:B------:R-:W1:Y:S01]  /*0280*/  MUFU.RCP R12, R12 ;  /* 0x0000000c000c7308 */ /* 0x000e620000001000 */
[----:B------:R-:W-:-:S07]  /*0290*/  FSEL R15, R14, 1, P0 ;  /* 0x3f8000000e0f7808 */ /* 0x000fce0000000000 */
[----:B------:R-:W2:Y:S01]  /*02a0*/  MUFU.RCP R13, R13 ;  /* 0x0000000d000d7308 */ /* 0x000ea20000001000 */
[----:B------:R-:W-:Y:S01]  /*02b0*/  FSEL R14, R14, 1, P1 ;  /* 0x3f8000000e0e7808 */ /* 0x000fe20000800000 */
[----:B------:R-:W-:-:S04]  /*02c0*/  @!P2 FMUL R15, R15, 16777216 ;  /* 0x4b8000000f0fa820 */ /* 0x000fc80000400000 */
[----:B------:R-:W-:Y:S01]  /*02d0*/  @!P3 FMUL R14, R14, 16777216 ;  /* 0x4b8000000e0eb820 */ /* 0x000fe20000400000 */
[----:B---3--:R-:W-:Y:S01]  /*02e0*/  FADD R5, R5, -R7 ;  /* 0x8000000705057221 */ /* 0x008fe20000000000 */
[----:B------:R-:W-:Y:S01]  /*02f0*/  FADD R4, R4, -R6 ;  /* 0x8000000604047221 */ /* 0x000fe20000000000 */
[----:B-1----:R-:W-:Y:S01]  /*0300*/  FMUL R15, R12, R15 ;  /* 0x0000000f0c0f7220 */ /* 0x002fe20000400000 */
[----:B--2---:R-:W-:-:S03]  /*0310*/  FMUL R14, R13, R14 ;  /* 0x0000000e0d0e7220 */ /* 0x004fc60000400000 */
[----:B------:R-:W-:Y:S01]  /*0320*/  FMUL R15, R4, R15 ;  /* 0x0000000f040f7220 */ /* 0x000fe20000400000 */
[----:B------:R-:W-:-:S03]  /*0330*/  FMUL R14, R5, R14 ;  /* 0x0000000e050e7220 */ /* 0x000fc60000400000 */
[----:B----4-:R-:W-:Y:S01]  /*0340*/  FFMA R8, R8, R15, R10 ;  /* 0x0000000f08087223 */ /* 0x010fe2000000000a */
[----:B------:R-:W-:-:S04]  /*0350*/  FFMA R9, R9, R14, R11 ;  /* 0x0000000e09097223 */ /* 0x000fc8000000000b */
[----:B------:R-:W-:Y:S02]  /*0360*/  FSETP.GEU.AND P0, PT, R8, RZ, PT ;  /* 0x000000ff0800720b */ /* 0x000fe40003f0e000 */
[C---:B------:R-:W-:Y:S01]  /*0370*/  FSETP.GEU.AND P1, PT, R9.reuse, RZ, PT ;  /* 0x000000ff0900720b */ /* 0x040fe20003f2e000 */
[----:B0-----:R-:W-:Y:S01]  /*0380*/  IMAD.WIDE R2, R0, 0x4, R2 ;  /* 0x0000000400027825 */ /* 0x001fe200078e0202 */
[----:B------:R-:W-:Y:S02]  /*0390*/  FSEL R8, R8, RZ, P0 ;  /* 0x000000ff08087208 */ /* 0x000fe40000000000 */
[----:B------:R-:W-:-:S05]  /*03a0*/  FSEL R9, R9, RZ, P1 ;  /* 0x000000ff09097208 */ /* 0x000fca0000800000 */
[----:B------:R-:W-:Y:S01]  /*03b0*/  STG.E.64 desc[UR4][R2.64], R8 ;  /* 0x0000000802007986 */ /* 0x000fe2000c101b04 */
[----:B------:R-:W-:Y:S05]  /*03c0*/  EXIT ;  /* 0x000000000000794d */ /* 0x000fea0003800000 */
.L_x_0:
[----:B------:R-:W-:-:S00]  /*03d0*/  BRA `(.L_x_0) ;  /* 0xfffffffc00fc7947 */ /* 0x000fc0000383ffff */
[----:B------:R-:W-:-:S00]  /*03e0*/  NOP ;  /* 0x0000000000007918 */ /* 0x000fc00000000000 */
        /* <DEDUP_REMOVED lines=9> */
.L_x_1:


//--------------------- .nv.global.init           --------------------------
	.section	.nv.global.init,"aw",@progbits
.nv.global.init:
	.type		_$_str,@object
	.size		_$_str,(_$_str_$_2 - _$_str)
_$_str:
        /*0000*/ 	.byte	0x5f, 0x5f, 0x43, 0x55, 0x44, 0x41, 0x5f, 0x46, 0x54, 0x5a, 0x00
	.type		_$_str_$_2,@object
	.size		_$_str_$_2,(.L_1 - _$_str_$_2)
_$_str_$_2:
        /*000b*/ 	.byte	0x5f, 0x5f, 0x43, 0x55, 0x44, 0x41, 0x5f, 0x50, 0x52, 0x45, 0x43, 0x5f, 0x53, 0x51, 0x52, 0x54
        /*001b*/ 	.byte	0x00
.L_1:


//--------------------- .nv.constant0.triton_poi_fused__native_batch_norm_legit_no_training_relu_24 --------------------------
	.section	.nv.constant0.triton_poi_fused__native_batch_norm_legit_no_training_relu_24,"a",@progbits
	.sectionflags	@""
	.align	4
.nv.constant0.triton_poi_fused__native_batch_norm_legit_no_training_relu_24:
	.zero		580
